	.headerflags	@"EF_CUDA_TEXMODE_UNIFIED EF_CUDA_64BIT_ADDRESS EF_CUDA_ACCELERATORS EF_CUDA_SM90 EF_CUDA_VIRTUAL_SM(EF_CUDA_SM90)"
	.elftype	@"ET_EXEC"


//--------------------- .nv.info                  --------------------------
	.section	.nv.info,"",@"SHT_CUDA_INFO"
	.align	4


	//----- nvinfo : EIATTR_REGCOUNT
	.align		4
        /*0000*/ 	.byte	0x04, 0x2f
        /*0002*/ 	.short	(.L_3 - .L_2)
	.align		4
.L_2:
        /*0004*/ 	.word	index@(triton_poi_fused__native_batch_norm_legit_no_training_convolution_relu_2)
        /*0008*/ 	.word	0x00000020


	//----- nvinfo : EIATTR_MIN_STACK_SIZE
	.align		4
.L_3:
        /*000c*/ 	.byte	0x04, 0x12
        /*000e*/ 	.short	(.L_5 - .L_4)
	.align		4
.L_4:
        /*0010*/ 	.word	index@(triton_poi_fused__native_batch_norm_legit_no_training_convolution_relu_2)
        /*0014*/ 	.word	0x00000000


	//----- nvinfo : EIATTR_FRAME_SIZE
	.align		4
.L_5:
        /*0018*/ 	.byte	0x04, 0x11
        /*001a*/ 	.short	(.L_7 - .L_6)
	.align		4
.L_6:
        /*001c*/ 	.word	index@(triton_poi_fused__native_batch_norm_legit_no_training_convolution_relu_2)
        /*0020*/ 	.word	0x00000000


	//----- nvinfo : EIATTR_MIN_STACK_SIZE
	.align		4
.L_7:
        /*0024*/ 	.byte	0x04, 0x12
        /*0026*/ 	.short	(.L_9 - .L_8)
	.align		4
.L_8:
        /*0028*/ 	.word	index@(triton_poi_fused__native_batch_norm_legit_no_training_convolution_relu_2)
        /*002c*/ 	.word	0x00000000
.L_9:


//--------------------- .nv.info.triton_poi_fused__native_batch_norm_legit_no_training_convolution_relu_2 --------------------------
	.section	.nv.info.triton_poi_fused__native_batch_norm_legit_no_training_convolution_relu_2,"",@"SHT_CUDA_INFO"
	.sectionflags	@""
	.align	4


	//----- nvinfo : EIATTR_CUDA_API_VERSION
	.align		4
        /*0000*/ 	.byte	0x04, 0x37
        /*0002*/ 	.short	(.L_11 - .L_10)
.L_10:
        /*0004*/ 	.word	0x0000007c


	//----- nvinfo : EIATTR_KPARAM_INFO
	.align		4
.L_11:
        /*0008*/ 	.byte	0x04, 0x17
        /*000a*/ 	.short	(.L_13 - .L_12)
.L_12:
        /*000c*/ 	.word	0x00000000
        /*0010*/ 	.short	0x0007
        /*0012*/ 	.short	0x0038
        /*0014*/ 	.byte	0x00, 0xf0, 0x11, 0x00


	//----- nvinfo : EIATTR_KPARAM_INFO
	.align		4
.L_13:
        /*0018*/ 	.byte	0x04, 0x17
        /*001a*/ 	.short	(.L_15 - .L_14)
.L_14:
        /*001c*/ 	.word	0x00000000
        /*0020*/ 	.short	0x0006
        /*0022*/ 	.short	0x0030
        /*0024*/ 	.byte	0x00, 0xf4, 0x21, 0x00


	//----- nvinfo : EIATTR_KPARAM_INFO
	.align		4
.L_15:
        /*0028*/ 	.byte	0x04, 0x17
        /*002a*/ 	.short	(.L_17 - .L_16)
.L_16:
        /*002c*/ 	.word	0x00000000
        /*0030*/ 	.short	0x0005
        /*0032*/ 	.short	0x0028
        /*0034*/ 	.byte	0x00, 0xf4, 0x21, 0x00


	//----- nvinfo : EIATTR_KPARAM_INFO
	.align		4
.L_17:
        /*0038*/ 	.byte	0x04, 0x17
        /*003a*/ 	.short	(.L_19 - .L_18)
.L_18:
        /*003c*/ 	.word	0x00000000
        /*0040*/ 	.short	0x0004
        /*0042*/ 	.short	0x0020
        /*0044*/ 	.byte	0x00, 0xf4, 0x21, 0x00


	//----- nvinfo : EIATTR_KPARAM_INFO
	.align		4
.L_19:
        /*0048*/ 	.byte	0x04, 0x17
        /*004a*/ 	.short	(.L_21 - .L_20)
.L_20:
        /*004c*/ 	.word	0x00000000
        /*0050*/ 	.short	0x0003
        /*0052*/ 	.short	0x0018
        /*0054*/ 	.byte	0x00, 0xf4, 0x21, 0x00


	//----- nvinfo : EIATTR_KPARAM_INFO
	.align		4
.L_21:
        /*0058*/ 	.byte	0x04, 0x17
        /*005a*/ 	.short	(.L_23 - .L_22)
.L_22:
        /*005c*/ 	.word	0x00000000
        /*0060*/ 	.short	0x0002
        /*0062*/ 	.short	0x0010
        /*0064*/ 	.byte	0x00, 0xf4, 0x21, 0x00


	//----- nvinfo : EIATTR_KPARAM_INFO
	.align		4
.L_23:
        /*0068*/ 	.byte	0x04, 0x17
        /*006a*/ 	.short	(.L_25 - .L_24)
.L_24:
        /*006c*/ 	.word	0x00000000
        /*0070*/ 	.short	0x0001
        /*0072*/ 	.short	0x0008
        /*0074*/ 	.byte	0x00, 0xf4, 0x21, 0x00


	//----- nvinfo : EIATTR_KPARAM_INFO
	.align		4
.L_25:
        /*0078*/ 	.byte	0x04, 0x17
        /*007a*/ 	.short	(.L_27 - .L_26)
.L_26:
        /*007c*/ 	.word	0x00000000
        /*0080*/ 	.short	0x0000
        /*0082*/ 	.short	0x0000
        /*0084*/ 	.byte	0x00, 0xf4, 0x21, 0x00


	//----- nvinfo : EIATTR_SPARSE_MMA_MASK
	.align		4
.L_27:
        /*0088*/ 	.byte	0x03, 0x50
        /*008a*/ 	.short	0x0000


	//----- nvinfo : EIATTR_MAXREG_COUNT
	.align		4
        /*008c*/ 	.byte	0x03, 0x1b
        /*008e*/ 	.short	0x00ff


	//----- nvinfo : EIATTR_EXIT_INSTR_OFFSETS
	.align		4
        /*0090*/ 	.byte	0x04, 0x1c
        /*0092*/ 	.short	(.L_29 - .L_28)


	//   ....[0]....
.L_28:
        /*0094*/ 	.word	0x000007b0


	//----- nvinfo : EIATTR_REQNTID
	.align		4
.L_29:
        /*0098*/ 	.byte	0x04, 0x10
        /*009a*/ 	.short	(.L_31 - .L_30)
.L_30:
        /*009c*/ 	.word	0x00000080
        /*00a0*/ 	.word	0x00000001
        /*00a4*/ 	.word	0x00000001


	//----- nvinfo : EIATTR_CBANK_PARAM_SIZE
	.align		4
.L_31:
        /*00a8*/ 	.byte	0x03, 0x19
        /*00aa*/ 	.short	0x003c


	//----- nvinfo : EIATTR_PARAM_CBANK
	.align		4
        /*00ac*/ 	.byte	0x04, 0x0a
        /*00ae*/ 	.short	(.L_33 - .L_32)
	.align		4
.L_32:
        /*00b0*/ 	.word	index@(.nv.constant0.triton_poi_fused__native_batch_norm_legit_no_training_convolution_relu_2)
        /*00b4*/ 	.short	0x0210
        /*00b6*/ 	.short	0x003c


	//----- nvinfo : EIATTR_SW_WAR
	.align		4
.L_33:
        /*00b8*/ 	.byte	0x04, 0x36
        /*00ba*/ 	.short	(.L_35 - .L_34)
.L_34:
        /*00bc*/ 	.word	0x00000008
.L_35:


//--------------------- .nv.callgraph             --------------------------
	.section	.nv.callgraph,"",@"SHT_CUDA_CALLGRAPH"
	.align	4
	.sectionentsize	8
	.align		4
        /*0000*/ 	.word	0x00000000
	.align		4
        /*0004*/ 	.word	0xffffffff
	.align		4
        /*0008*/ 	.word	0x00000000
	.align		4
        /*000c*/ 	.word	0xfffffffe
	.align		4
        /*0010*/ 	.word	0x00000000
	.align		4
        /*0014*/ 	.word	0xfffffffd
	.align		4
        /*0018*/ 	.word	0x00000000
	.align		4
        /*001c*/ 	.word	0xfffffffc


//--------------------- .nv.constant4             --------------------------
	.section	.nv.constant4,"a",@progbits
	.align	8
	.align		8
.nv.constant4:
        /*0000*/ 	.dword	_$_str
	.align		8
        /*0008*/ 	.dword	_$_str_$_2


//--------------------- .text.triton_poi_fused__native_batch_norm_legit_no_training_convolution_relu_2 --------------------------
	.section	.text.triton_poi_fused__native_batch_norm_legit_no_training_convolution_relu_2,"ax",@progbits
	.align	128
        .global         triton_poi_fused__native_batch_norm_legit_no_training_convolution_relu_2
        .type           triton_poi_fused__native_batch_norm_legit_no_training_convolution_relu_2,@function
        .size           triton_poi_fused__native_batch_norm_legit_no_training_convolution_relu_2,(.L_x_1 - triton_poi_fused__native_batch_norm_legit_no_training_convolution_relu_2)
        .other          triton_poi_fused__native_batch_norm_legit_no_training_convolution_relu_2,@"STO_CUDA_ENTRY STV_DEFAULT"
triton_poi_fused__native_batch_norm_legit_no_training_convolution_relu_2:
.text.triton_poi_fused__native_batch_norm_legit_no_training_convolution_relu_2:
[----:B------:R-:W-:Y:S01]  /*0000*/  LDC R1, c[0x0][0x28] ;  /* 0x00000a00ff017b82 */ /* 0x000fe20000000800 */
[----:B------:R-:W1:Y:S01]  /*0010*/  S2R R0, SR_TID.X ;  /* 0x0000000000007919 */ /* 0x000e620000002100 */
[----:B------:R-:W-:-:S06]  /*0020*/  ULDC.64 UR4, c[0x0][0x208] ;  /* 0x0000820000047ab9 */ /* 0x000fcc0000000a00 */
[----:B------:R-:W2:Y:S01]  /*0030*/  LDC.64 R28, c[0x0][0x218] ;  /* 0x00008600ff1c7b82 */ /* 0x000ea20000000a00 */
[----:B------:R-:W3:Y:S07]  /*0040*/  S2R R5, SR_CTAID.X ;  /* 0x0000000000057919 */ /* 0x000eee0000002500 */
[----:B------:R-:W4:Y:S08]  /*0050*/  LDC.64 R26, c[0x0][0x220] ;  /* 0x00008800ff1a7b82 */ /* 0x000f300000000a00 */
[----:B------:R-:W5:Y:S01]  /*0060*/  LDC.64 R22, c[0x0][0x230] ;  /* 0x00008c00ff167b82 */ /* 0x000f620000000a00 */
[----:B-1----:R-:W-:-:S02]  /*0070*/  SHF.L.U32 R0, R0, 0x2, RZ ;  /* 0x0000000200007819 */ /* 0x002fc400000006ff */
[----:B---3--:R-:W-:Y:S02]  /*0080*/  SHF.R.S32.HI R3, RZ, 0x15, R5 ;  /* 0x00000015ff037819 */ /* 0x008fe40000011405 */
[----:B------:R-:W-:Y:S02]  /*0090*/  LOP3.LUT R0, R0, 0x1fc, RZ, 0xc0, !PT ;  /* 0x000001fc00007812 */ /* 0x000fe400078ec0ff */
[----:B------:R-:W-:Y:S02]  /*00a0*/  SGXT R3, R3, 0x1 ;  /* 0x000000010303781a */ /* 0x000fe40000000200 */
[----:B------:R-:W-:Y:S02]  /*00b0*/  LEA R0, R5, R0, 0xa ;  /* 0x0000000005007211 */ /* 0x000fe400078e50ff */
[----:B------:R-:W1:Y:S02]  /*00c0*/  LDC.64 R4, c[0x0][0x228] ;  /* 0x00008a00ff047b82 */ /* 0x000e640000000a00 */
[----:B------:R-:W-:-:S04]  /*00d0*/  LEA.HI R3, R3, R0, RZ, 0xc ;  /* 0x0000000003037211 */ /* 0x000fc800078f60ff */
[----:B------:R-:W-:Y:S02]  /*00e0*/  SHF.R.S32.HI R9, RZ, 0xc, R3 ;  /* 0x0000000cff097819 */ /* 0x000fe40000011403 */
[----:B------:R-:W-:Y:S02]  /*00f0*/  IADD3 R3, R3, 0x200, RZ ;  /* 0x0000020003037810 */ /* 0x000fe40007ffe0ff */
[----:B------:R-:W-:Y:S02]  /*0100*/  LEA.HI R2, R9, R9, RZ, 0x8 ;  /* 0x0000000909027211 */ /* 0x000fe400078f40ff */
[----:B------:R-:W-:Y:S02]  /*0110*/  SHF.R.S32.HI R3, RZ, 0xc, R3 ;  /* 0x0000000cff037819 */ /* 0x000fe40000011403 */
[----:B------:R-:W-:Y:S02]  /*0120*/  LOP3.LUT R2, R2, 0xffffff00, RZ, 0xc0, !PT ;  /* 0xffffff0002027812 */ /* 0x000fe400078ec0ff */
[----:B------:R-:W-:-:S02]  /*0130*/  LEA.HI R6, R3, R3, RZ, 0x8 ;  /* 0x0000000303067211 */ /* 0x000fc400078f40ff */
[----:B------:R-:W-:Y:S02]  /*0140*/  IADD3 R9, R9, -R2, RZ ;  /* 0x8000000209097210 */ /* 0x000fe40007ffe0ff */
[----:B------:R-:W-:-:S04]  /*0150*/  LOP3.LUT R6, R6, 0xffffff00, RZ, 0xc0, !PT ;  /* 0xffffff0006067812 */ /* 0x000fc800078ec0ff */
[----:B------:R-:W-:Y:S01]  /*0160*/  IADD3 R3, R3, -R6, RZ ;  /* 0x8000000603037210 */ /* 0x000fe20007ffe0ff */
[--C-:B-1----:R-:W-:Y:S01]  /*0170*/  IMAD.WIDE R12, R9, 0x4, R4.reuse ;  /* 0x00000004090c7825 */ /* 0x102fe200078e0204 */
[----:B------:R-:W1:Y:S03]  /*0180*/  LDC.64 R6, c[0x0][0x210] ;  /* 0x00008400ff067b82 */ /* 0x000e660000000a00 */
[----:B------:R-:W-:Y:S01]  /*0190*/  IMAD.WIDE R24, R3, 0x4, R4 ;  /* 0x0000000403187825 */ /* 0x000fe200078e0204 */
[----:B------:R-:W3:Y:S04]  /*01a0*/  LDG.E.EL R21, desc[UR4][R12.64] ;  /* 0x000000040c157981 */ /* 0x000ee8000c2e1900 */
[----:B------:R-:W5:Y:S01]  /*01b0*/  LDC.64 R4, c[0x0][0x238] ;  /* 0x00008e00ff047b82 */ /* 0x000f620000000a00 */
[----:B------:R-:W3:Y:S01]  /*01c0*/  LDG.E.EL R24, desc[UR4][R24.64] ;  /* 0x0000000418187981 */ /* 0x000ee2000c2e1900 */
[----:B--2---:R-:W-:-:S05]  /*01d0*/  IMAD.WIDE R10, R9, 0x4, R28 ;  /* 0x00000004090a7825 */ /* 0x004fca00078e021c */
[----:B------:R4:W2:Y:S01]  /*01e0*/  LDG.E.EL R19, desc[UR4][R10.64] ;  /* 0x000000040a137981 */ /* 0x0008a2000c2e1900 */
[----:B-1----:R-:W-:-:S04]  /*01f0*/  IMAD.WIDE R6, R0, 0x4, R6 ;  /* 0x0000000400067825 */ /* 0x002fc800078e0206 */
[C---:B----4-:R-:W-:Y:S01]  /*0200*/  IMAD.WIDE R10, R9.reuse, 0x4, R26 ;  /* 0x00000004090a7825 */ /* 0x050fe200078e021a */
[----:B------:R-:W2:Y:S04]  /*0210*/  LDG.E.128 R12, desc[UR4][R6.64] ;  /* 0x00000004060c7981 */ /* 0x000ea8000c1e1d00 */
[----:B------:R-:W4:Y:S01]  /*0220*/  LDG.E.EL R18, desc[UR4][R10.64] ;  /* 0x000000040a127981 */ /* 0x000f22000c2e1900 */
[----:B-----5:R-:W-:-:S04]  /*0230*/  IMAD.WIDE R16, R9, 0x4, R22 ;  /* 0x0000000409107825 */ /* 0x020fc800078e0216 */
[----:B0-----:R-:W-:Y:S02]  /*0240*/  IMAD.WIDE R8, R9, 0x4, R4 ;  /* 0x0000000409087825 */ /* 0x001fe400078e0204 */
[----:B------:R-:W5:Y:S02]  /*0250*/  LDG.E.EL R17, desc[UR4][R16.64] ;  /* 0x0000000410117981 */ /* 0x000f64000c2e1900 */
[C---:B------:R-:W-:Y:S02]  /*0260*/  IMAD.WIDE R28, R3.reuse, 0x4, R28 ;  /* 0x00000004031c7825 */ /* 0x040fe400078e021c */
[----:B------:R-:W5:Y:S02]  /*0270*/  LDG.E.EL R20, desc[UR4][R8.64] ;  /* 0x0000000408147981 */ /* 0x000f64000c2e1900 */
[C---:B------:R-:W-:Y:S02]  /*0280*/  IMAD.WIDE R26, R3.reuse, 0x4, R26 ;  /* 0x00000004031a7825 */ /* 0x040fe400078e021a */
[----:B------:R0:W5:Y:S04]  /*0290*/  LDG.E.EL R16, desc[UR4][R28.64] ;  /* 0x000000041c107981 */ /* 0x000168000c2e1900 */
[----:B------:R-:W5:Y:S01]  /*02a0*/  LDG.E.128 R8, desc[UR4][R6.64+0x800] ;  /* 0x0008000406087981 */ /* 0x000f62000c1e1d00 */
[----:B------:R-:W-:-:S03]  /*02b0*/  IMAD.WIDE R4, R3, 0x4, R4 ;  /* 0x0000000403047825 */ /* 0x000fc600078e0204 */
[----:B------:R-:W5:Y:S01]  /*02c0*/  LDG.E.EL R2, desc[UR4][R26.64] ;  /* 0x000000041a027981 */ /* 0x000f62000c2e1900 */
[----:B------:R-:W-:-:S03]  /*02d0*/  IMAD.WIDE R22, R3, 0x4, R22 ;  /* 0x0000000403167825 */ /* 0x000fc600078e0216 */
[----:B------:R-:W5:Y:S04]  /*02e0*/  LDG.E.EL R4, desc[UR4][R4.64] ;  /* 0x0000000404047981 */ /* 0x000f68000c2e1900 */
[----:B------:R1:W5:Y:S01]  /*02f0*/  LDG.E.EL R3, desc[UR4][R22.64] ;  /* 0x0000000416037981 */ /* 0x000362000c2e1900 */
[----:B---3--:R-:W-:Y:S01]  /*0300*/  FADD R21, R21, 9.9999997473787516356e-06 ;  /* 0x3727c5ac15157421 */ /* 0x008fe20000000000 */
[----:B------:R-:W-:-:S03]  /*0310*/  FADD R24, R24, 9.9999997473787516356e-06 ;  /* 0x3727c5ac18187421 */ /* 0x000fc60000000000 */
[----:B------:R-:W3:Y:S08]  /*0320*/  MUFU.SQRT R25, R21 ;  /* 0x0000001500197308 */ /* 0x000ef00000002000 */
[----:B0-----:R-:W0:Y:S01]  /*0330*/  MUFU.SQRT R28, R24 ;  /* 0x00000018001c7308 */ /* 0x001e220000002000 */
[C---:B---3--:R-:W-:Y:S02]  /*0340*/  FSETP.GT.AND P0, PT, R25.reuse, 8.50705917302346158658e+37, PT ;  /* 0x7e8000001900780b */ /* 0x048fe40003f04000 */
[----:B------:R-:W-:-:S02]  /*0350*/  FSETP.GEU.AND P2, PT, R25, 1.175494350822287508e-38, PT ;  /* 0x008000001900780b */ /* 0x000fc40003f4e000 */
[C---:B0-----:R-:W-:Y:S02]  /*0360*/  FSETP.GT.AND P1, PT, R28.reuse, 8.50705917302346158658e+37, PT ;  /* 0x7e8000001c00780b */ /* 0x041fe40003f24000 */
[----:B------:R-:W-:-:S07]  /*0370*/  FSETP.GEU.AND P3, PT, R28, 1.175494350822287508e-38, PT ;  /* 0x008000001c00780b */ /* 0x000fce0003f6e000 */
[----:B------:R-:W-:Y:S01]  /*0380*/  @P0 FMUL R25, R25, 0.25 ;  /* 0x3e80000019190820 */ /* 0x000fe20000400000 */
[----:B------:R-:W-:-:S03]  /*0390*/  HFMA2.MMA R24, -RZ, RZ, 1.625, 0 ;  /* 0x3e800000ff187435 */ /* 0x000fc600000001ff */
[----:B------:R-:W-:Y:S01]  /*03a0*/  @!P2 FMUL R25, R25, 16777216 ;  /* 0x4b8000001919a820 */ /* 0x000fe20000400000 */
[----:B------:R-:W-:-:S04]  /*03b0*/  @P1 FMUL R28, R28, 0.25 ;  /* 0x3e8000001c1c1820 */ /* 0x000fc80000400000 */
[----:B------:R-:W-:Y:S01]  /*03c0*/  @!P3 FMUL R28, R28, 16777216 ;  /* 0x4b8000001c1cb820 */ /* 0x000fe20000400000 */
[----:B------:R-:W0:Y:S01]  /*03d0*/  MUFU.RCP R25, R25 ;  /* 0x0000001900197308 */ /* 0x000e220000001000 */
[----:B-1----:R-:W-:-:S07]  /*03e0*/  FSEL R22, R24, 1, P0 ;  /* 0x3f80000018167808 */ /* 0x002fce0000000000 */
[----:B------:R1:W3:Y:S01]  /*03f0*/  MUFU.RCP R5, R28 ;  /* 0x0000001c00057308 */ /* 0x0002e20000001000 */
[----:B------:R-:W-:Y:S01]  /*0400*/  FSEL R24, R24, 1, P1 ;  /* 0x3f80000018187808 */ /* 0x000fe20000800000 */
[----:B------:R-:W-:Y:S01]  /*0410*/  @!P2 FMUL R22, R22, 16777216 ;  /* 0x4b8000001616a820 */ /* 0x000fe20000400000 */
[--C-:B--2---:R-:W-:Y:S01]  /*0420*/  FADD R13, R13, R19.reuse ;  /* 0x000000130d0d7221 */ /* 0x104fe20000000000 */
[--C-:B------:R-:W-:Y:S01]  /*0430*/  FADD R12, R12, R19.reuse ;  /* 0x000000130c0c7221 */ /* 0x100fe20000000000 */
[--C-:B------:R-:W-:Y:S01]  /*0440*/  FADD R14, R14, R19.reuse ;  /* 0x000000130e0e7221 */ /* 0x100fe20000000000 */
[----:B------:R-:W-:Y:S01]  /*0450*/  @!P3 FMUL R24, R24, 16777216 ;  /* 0x4b8000001818b820 */ /* 0x000fe20000400000 */
[----:B------:R-:W-:Y:S01]  /*0460*/  FADD R15, R15, R19 ;  /* 0x000000130f0f7221 */ /* 0x000fe20000000000 */
[----:B0-----:R-:W-:Y:S01]  /*0470*/  FMUL R21, R25, R22 ;  /* 0x0000001619157220 */ /* 0x001fe20000400000 */
[C---:B----4-:R-:W-:Y:S01]  /*0480*/  FADD R22, -R18.reuse, R12 ;  /* 0x0000000c12167221 */ /* 0x050fe20000000100 */
[C---:B------:R-:W-:Y:S01]  /*0490*/  FADD R26, -R18.reuse, R14 ;  /* 0x0000000e121a7221 */ /* 0x040fe20000000100 */
[C---:B-1----:R-:W-:Y:S01]  /*04a0*/  FADD R28, -R18.reuse, R15 ;  /* 0x0000000f121c7221 */ /* 0x042fe20000000100 */
[----:B---3--:R-:W-:Y:S01]  /*04b0*/  FMUL R5, R5, R24 ;  /* 0x0000001805057220 */ /* 0x008fe20000400000 */
[----:B------:R-:W-:-:S02]  /*04c0*/  FADD R24, -R18, R13 ;  /* 0x0000000d12187221 */ /* 0x000fc40000000100 */
[----:B------:R-:W0:Y:S01]  /*04d0*/  LDC.64 R18, c[0x0][0x240] ;  /* 0x00009000ff127b82 */ /* 0x000e220000000a00 */
[C---:B------:R-:W-:Y:S01]  /*04e0*/  FMUL R27, R21.reuse, R22 ;  /* 0x00000016151b7220 */ /* 0x040fe20000400000 */
[C---:B------:R-:W-:Y:S01]  /*04f0*/  FMUL R24, R21.reuse, R24 ;  /* 0x0000001815187220 */ /* 0x040fe20000400000 */
[C---:B------:R-:W-:Y:S01]  /*0500*/  FMUL R23, R21.reuse, R26 ;  /* 0x0000001a15177220 */ /* 0x040fe20000400000 */
[----:B------:R-:W-:Y:S01]  /*0510*/  FMUL R25, R21, R28 ;  /* 0x0000001c15197220 */ /* 0x000fe20000400000 */
[--C-:B-----5:R-:W-:Y:S01]  /*0520*/  FADD R9, R9, R16.reuse ;  /* 0x0000001009097221 */ /* 0x120fe20000000000 */
[--C-:B------:R-:W-:Y:S01]  /*0530*/  FADD R8, R8, R16.reuse ;  /* 0x0000001008087221 */ /* 0x100fe20000000000 */
[--C-:B------:R-:W-:Y:S01]  /*0540*/  FADD R10, R10, R16.reuse ;  /* 0x000000100a0a7221 */ /* 0x100fe20000000000 */
[----:B------:R-:W-:Y:S01]  /*0550*/  FADD R11, R11, R16 ;  /* 0x000000100b0b7221 */ /* 0x000fe20000000000 */
[C-C-:B------:R-:W-:Y:S01]  /*0560*/  FFMA R22, R17.reuse, R24, R20.reuse ;  /* 0x0000001811167223 */ /* 0x140fe20000000014 */
[C-C-:B------:R-:W-:Y:S01]  /*0570*/  FFMA R21, R17.reuse, R27, R20.reuse ;  /* 0x0000001b11157223 */ /* 0x140fe20000000014 */
[C-C-:B------:R-:W-:Y:S01]  /*0580*/  FFMA R23, R17.reuse, R23, R20.reuse ;  /* 0x0000001711177223 */ /* 0x140fe20000000014 */
[----:B------:R-:W-:Y:S01]  /*0590*/  FFMA R17, R17, R25, R20 ;  /* 0x0000001911117223 */ /* 0x000fe20000000014 */
[C---:B------:R-:W-:Y:S01]  /*05a0*/  FADD R20, -R2.reuse, R9 ;  /* 0x0000000902147221 */ /* 0x040fe20000000100 */
[C---:B------:R-:W-:Y:S01]  /*05b0*/  FADD R16, -R2.reuse, R8 ;  /* 0x0000000802107221 */ /* 0x040fe20000000100 */
[C---:B------:R-:W-:Y:S01]  /*05c0*/  FADD R24, -R2.reuse, R10 ;  /* 0x0000000a02187221 */ /* 0x040fe20000000100 */
[----:B------:R-:W-:Y:S01]  /*05d0*/  FADD R2, -R2, R11 ;  /* 0x0000000b02027221 */ /* 0x000fe20000000100 */
[C---:B------:R-:W-:Y:S01]  /*05e0*/  FMUL R20, R5.reuse, R20 ;  /* 0x0000001405147220 */ /* 0x040fe20000400000 */
[C---:B------:R-:W-:Y:S01]  /*05f0*/  FMUL R29, R5.reuse, R16 ;  /* 0x00000010051d7220 */ /* 0x040fe20000400000 */
[C---:B------:R-:W-:Y:S01]  /*0600*/  FMUL R27, R5.reuse, R24 ;  /* 0x00000018051b7220 */ /* 0x040fe20000400000 */
[----:B------:R-:W-:Y:S01]  /*0610*/  FMUL R25, R5, R2 ;  /* 0x0000000205197220 */ /* 0x000fe20000400000 */
[C-C-:B------:R-:W-:Y:S01]  /*0620*/  FFMA R5, R3.reuse, R20, R4.reuse ;  /* 0x0000001403057223 */ /* 0x140fe20000000004 */
[C-C-:B------:R-:W-:Y:S01]  /*0630*/  FFMA R20, R3.reuse, R29, R4.reuse ;  /* 0x0000001d03147223 */ /* 0x140fe20000000004 */
[C-C-:B------:R-:W-:Y:S01]  /*0640*/  FFMA R24, R3.reuse, R27, R4.reuse ;  /* 0x0000001b03187223 */ /* 0x140fe20000000004 */
[----:B------:R-:W-:Y:S01]  /*0650*/  FFMA R25, R3, R25, R4 ;  /* 0x0000001903197223 */ /* 0x000fe20000000004 */
[----:B------:R-:W-:Y:S01]  /*0660*/  FSETP.GEU.AND P6, PT, R17, RZ, PT ;  /* 0x000000ff1100720b */ /* 0x000fe20003fce000 */
[----:B0-----:R-:W-:Y:S01]  /*0670*/  IMAD.WIDE R2, R0, 0x4, R18 ;  /* 0x0000000400027825 */ /* 0x001fe200078e0212 */
[----:B------:R-:W-:-:S02]  /*0680*/  FSETP.GEU.AND P0, PT, R23, RZ, PT ;  /* 0x000000ff1700720b */ /* 0x000fc40003f0e000 */
[----:B------:R-:W-:Y:S02]  /*0690*/  FSETP.GEU.AND P1, PT, R22, RZ, PT ;  /* 0x000000ff1600720b */ /* 0x000fe40003f2e000 */
[----:B------:R-:W-:Y:S02]  /*06a0*/  FSETP.GEU.AND P2, PT, R21, RZ, PT ;  /* 0x000000ff1500720b */ /* 0x000fe40003f4e000 */
[----:B------:R-:W-:Y:S02]  /*06b0*/  SEL R19, R17, RZ, P6 ;  /* 0x000000ff11137207 */ /* 0x000fe40003000000 */
[----:B------:R-:W-:Y:S02]  /*06c0*/  FSETP.GEU.AND P3, PT, R25, RZ, PT ;  /* 0x000000ff1900720b */ /* 0x000fe40003f6e000 */
[----:B------:R-:W-:Y:S02]  /*06d0*/  FSETP.GEU.AND P4, PT, R24, RZ, PT ;  /* 0x000000ff1800720b */ /* 0x000fe40003f8e000 */
[----:B------:R-:W-:-:S02]  /*06e0*/  FSETP.GEU.AND P5, PT, R5, RZ, PT ;  /* 0x000000ff0500720b */ /* 0x000fc40003fae000 */
[----:B------:R-:W-:Y:S02]  /*06f0*/  FSETP.GEU.AND P6, PT, R20, RZ, PT ;  /* 0x000000ff1400720b */ /* 0x000fe40003fce000 */
[----:B------:R-:W-:Y:S02]  /*0700*/  SEL R18, R23, RZ, P0 ;  /* 0x000000ff17127207 */ /* 0x000fe40000000000 */
[----:B------:R-:W-:Y:S02]  /*0710*/  SEL R17, R22, RZ, P1 ;  /* 0x000000ff16117207 */ /* 0x000fe40000800000 */
[----:B------:R-:W-:Y:S02]  /*0720*/  SEL R16, R21, RZ, P2 ;  /* 0x000000ff15107207 */ /* 0x000fe40001000000 */
[----:B------:R-:W-:Y:S02]  /*0730*/  SEL R23, R25, RZ, P3 ;  /* 0x000000ff19177207 */ /* 0x000fe40001800000 */
[----:B------:R-:W-:-:S02]  /*0740*/  SEL R22, R24, RZ, P4 ;  /* 0x000000ff18167207 */ /* 0x000fc40002000000 */
[----:B------:R-:W-:Y:S02]  /*0750*/  SEL R21, R5, RZ, P5 ;  /* 0x000000ff05157207 */ /* 0x000fe40002800000 */
[----:B------:R-:W-:Y:S01]  /*0760*/  SEL R20, R20, RZ, P6 ;  /* 0x000000ff14147207 */ /* 0x000fe20003000000 */
[----:B------:R-:W-:Y:S04]  /*0770*/  STG.E.128 desc[UR4][R6.64], R12 ;  /* 0x0000000c06007986 */ /* 0x000fe8000c101d04 */
[----:B------:R-:W-:Y:S04]  /*0780*/  STG.E.128 desc[UR4][R6.64+0x800], R8 ;  /* 0x0008000806007986 */ /* 0x000fe8000c101d04 */
[----:B------:R-:W-:Y:S04]  /*0790*/  STG.E.128 desc[UR4][R2.64], R16 ;  /* 0x0000001002007986 */ /* 0x000fe8000c101d04 */
[----:B------:R-:W-:Y:S01]  /*07a0*/  STG.E.128 desc[UR4][R2.64+0x800], R20 ;  /* 0x0008001402007986 */ /* 0x000fe2000c101d04 */
[----:B------:R-:W-:Y:S05]  /*07b0*/  EXIT ;  /* 0x000000000000794d */ /* 0x000fea0003800000 */
.L_x_0:
[----:B------:R-:W-:-:S00]  /*07c0*/  BRA `(.L_x_0) ;  /* 0xfffffffc00fc7947 */ /* 0x000fc0000383ffff */
[----:B------:R-:W-:-:S00]  /*07d0*/  NOP ;  /* 0x0000000000007918 */ /* 0x000fc00000000000 */
        /* <DEDUP_REMOVED lines=10> */
.L_x_1:


//--------------------- .nv.global.init           --------------------------
	.section	.nv.global.init,"aw",@progbits
.nv.global.init:
	.type		_$_str,@object
	.size		_$_str,(_$_str_$_2 - _$_str)
_$_str:
        /*0000*/ 	.byte	0x5f, 0x5f, 0x43, 0x55, 0x44, 0x41, 0x5f, 0x46, 0x54, 0x5a, 0x00
	.type		_$_str_$_2,@object
	.size		_$_str_$_2,(.L_1 - _$_str_$_2)
_$_str_$_2:
        /*000b*/ 	.byte	0x5f, 0x5f, 0x43, 0x55, 0x44, 0x41, 0x5f, 0x50, 0x52, 0x45, 0x43, 0x5f, 0x53, 0x51, 0x52, 0x54
        /*001b*/ 	.byte	0x00
.L_1:


//--------------------- .nv.constant0.triton_poi_fused__native_batch_norm_legit_no_training_convolution_relu_2 --------------------------
	.section	.nv.constant0.triton_poi_fused__native_batch_norm_legit_no_training_convolution_relu_2,"a",@progbits
	.sectionflags	@""
	.align	4
.nv.constant0.triton_poi_fused__native_batch_norm_legit_no_training_convolution_relu_2:
	.zero		588
